	.headerflags	@"EF_CUDA_TEXMODE_UNIFIED EF_CUDA_64BIT_ADDRESS EF_CUDA_ACCELERATORS EF_CUDA_SM90 EF_CUDA_VIRTUAL_SM(EF_CUDA_SM90)"
	.elftype	@"ET_EXEC"


//--------------------- .nv.info                  --------------------------
	.section	.nv.info,"",@"SHT_CUDA_INFO"
	.align	4


	//----- nvinfo : EIATTR_REGCOUNT
	.align		4
        /*0000*/ 	.byte	0x04, 0x2f
        /*0002*/ 	.short	(.L_1 - .L_0)
	.align		4
.L_0:
        /*0004*/ 	.word	index@(triton_poi_fused_add_div_hardtanh_mul_0)
        /*0008*/ 	.word	0x0000000c


	//----- nvinfo : EIATTR_MIN_STACK_SIZE
	.align		4
.L_1:
        /*000c*/ 	.byte	0x04, 0x12
        /*000e*/ 	.short	(.L_3 - .L_2)
	.align		4
.L_2:
        /*0010*/ 	.word	index@(triton_poi_fused_add_div_hardtanh_mul_0)
        /*0014*/ 	.word	0x00000000


	//----- nvinfo : EIATTR_FRAME_SIZE
	.align		4
.L_3:
        /*0018*/ 	.byte	0x04, 0x11
        /*001a*/ 	.short	(.L_5 - .L_4)
	.align		4
.L_4:
        /*001c*/ 	.word	index@(triton_poi_fused_add_div_hardtanh_mul_0)
        /*0020*/ 	.word	0x00000000


	//----- nvinfo : EIATTR_MIN_STACK_SIZE
	.align		4
.L_5:
        /*0024*/ 	.byte	0x04, 0x12
        /*0026*/ 	.short	(.L_7 - .L_6)
	.align		4
.L_6:
        /*0028*/ 	.word	index@(triton_poi_fused_add_div_hardtanh_mul_0)
        /*002c*/ 	.word	0x00000000
.L_7:


//--------------------- .nv.info.triton_poi_fused_add_div_hardtanh_mul_0 --------------------------
	.section	.nv.info.triton_poi_fused_add_div_hardtanh_mul_0,"",@"SHT_CUDA_INFO"
	.sectionflags	@""
	.align	4


	//----- nvinfo : EIATTR_CUDA_API_VERSION
	.align		4
        /*0000*/ 	.byte	0x04, 0x37
        /*0002*/ 	.short	(.L_9 - .L_8)
.L_8:
        /*0004*/ 	.word	0x0000007c


	//----- nvinfo : EIATTR_KPARAM_INFO
	.align		4
.L_9:
        /*0008*/ 	.byte	0x04, 0x17
        /*000a*/ 	.short	(.L_11 - .L_10)
.L_10:
        /*000c*/ 	.word	0x00000000
        /*0010*/ 	.short	0x0002
        /*0012*/ 	.short	0x0010
        /*0014*/ 	.byte	0x00, 0xf0, 0x11, 0x00


	//----- nvinfo : EIATTR_KPARAM_INFO
	.align		4
.L_11:
        /*0018*/ 	.byte	0x04, 0x17
        /*001a*/ 	.short	(.L_13 - .L_12)
.L_12:
        /*001c*/ 	.word	0x00000000
        /*0020*/ 	.short	0x0001
        /*0022*/ 	.short	0x0008
        /*0024*/ 	.byte	0x00, 0xf4, 0x21, 0x00


	//----- nvinfo : EIATTR_KPARAM_INFO
	.align		4
.L_13:
        /*0028*/ 	.byte	0x04, 0x17
        /*002a*/ 	.short	(.L_15 - .L_14)
.L_14:
        /*002c*/ 	.word	0x00000000
        /*0030*/ 	.short	0x0000
        /*0032*/ 	.short	0x0000
        /*0034*/ 	.byte	0x00, 0xf4, 0x21, 0x00


	//----- nvinfo : EIATTR_SPARSE_MMA_MASK
	.align		4
.L_15:
        /*0038*/ 	.byte	0x03, 0x50
        /*003a*/ 	.short	0x0000


	//----- nvinfo : EIATTR_MAXREG_COUNT
	.align		4
        /*003c*/ 	.byte	0x03, 0x1b
        /*003e*/ 	.short	0x00ff


	//----- nvinfo : EIATTR_EXIT_INSTR_OFFSETS
	.align		4
        /*0040*/ 	.byte	0x04, 0x1c
        /*0042*/ 	.short	(.L_17 - .L_16)


	//   ....[0]....
.L_16:
        /*0044*/ 	.word	0x000001f0


	//   ....[1]....
        /*0048*/ 	.word	0x00000230


	//----- nvinfo : EIATTR_REQNTID
	.align		4
.L_17:
        /*004c*/ 	.byte	0x04, 0x10
        /*004e*/ 	.short	(.L_19 - .L_18)
.L_18:
        /*0050*/ 	.word	0x00000080
        /*0054*/ 	.word	0x00000001
        /*0058*/ 	.word	0x00000001


	//----- nvinfo : EIATTR_CRS_STACK_SIZE
	.align		4
.L_19:
        /*005c*/ 	.byte	0x04, 0x1e
        /*005e*/ 	.short	(.L_21 - .L_20)
.L_20:
        /*0060*/ 	.word	0x00000000


	//----- nvinfo : EIATTR_CBANK_PARAM_SIZE
	.align		4
.L_21:
        /*0064*/ 	.byte	0x03, 0x19
        /*0066*/ 	.short	0x0014


	//----- nvinfo : EIATTR_PARAM_CBANK
	.align		4
        /*0068*/ 	.byte	0x04, 0x0a
        /*006a*/ 	.short	(.L_23 - .L_22)
	.align		4
.L_22:
        /*006c*/ 	.word	index@(.nv.constant0.triton_poi_fused_add_div_hardtanh_mul_0)
        /*0070*/ 	.short	0x0210
        /*0072*/ 	.short	0x0014


	//----- nvinfo : EIATTR_SW_WAR
	.align		4
.L_23:
        /*0074*/ 	.byte	0x04, 0x36
        /*0076*/ 	.short	(.L_25 - .L_24)
.L_24:
        /*0078*/ 	.word	0x00000008
.L_25:


//--------------------- .nv.callgraph             --------------------------
	.section	.nv.callgraph,"",@"SHT_CUDA_CALLGRAPH"
	.align	4
	.sectionentsize	8
	.align		4
        /*0000*/ 	.word	0x00000000
	.align		4
        /*0004*/ 	.word	0xffffffff
	.align		4
        /*0008*/ 	.word	0x00000000
	.align		4
        /*000c*/ 	.word	0xfffffffe
	.align		4
        /*0010*/ 	.word	0x00000000
	.align		4
        /*0014*/ 	.word	0xfffffffd
	.align		4
        /*0018*/ 	.word	0x00000000
	.align		4
        /*001c*/ 	.word	0xfffffffc


//--------------------- .text.triton_poi_fused_add_div_hardtanh_mul_0 --------------------------
	.section	.text.triton_poi_fused_add_div_hardtanh_mul_0,"ax",@progbits
	.align	128
        .global         triton_poi_fused_add_div_hardtanh_mul_0
        .type           triton_poi_fused_add_div_hardtanh_mul_0,@function
        .size           triton_poi_fused_add_div_hardtanh_mul_0,(.L_x_3 - triton_poi_fused_add_div_hardtanh_mul_0)
        .other          triton_poi_fused_add_div_hardtanh_mul_0,@"STO_CUDA_ENTRY STV_DEFAULT"
triton_poi_fused_add_div_hardtanh_mul_0:
.text.triton_poi_fused_add_div_hardtanh_mul_0:
[----:B------:R-:W0:Y:S02]  /*0000*/  LDC R1, c[0x0][0x28] ;  /* 0x00000a00ff017b82 */ /* 0x000e240000000800 */
[----:B------:R-:W1:Y:S01]  /*0010*/  S2R R0, SR_TID.X ;  /* 0x0000000000007919 */ /* 0x000e620000002100 */
[----:B------:R-:W-:Y:S01]  /*0020*/  ULDC.64 UR4, c[0x0][0x208] ;  /* 0x0000820000047ab9 */ /* 0x000fe20000000a00 */
[----:B------:R-:W-:Y:S01]  /*0030*/  BSSY B0, `(.L_x_0) ;  /* 0x000000b000007945 */ /* 0x000fe20003800000 */
[----:B------:R-:W-:Y:S01]  /*0040*/  CS2R R6, SRZ ;  /* 0x0000000000067805 */ /* 0x000fe2000001ff00 */
[----:B------:R-:W2:Y:S01]  /*0050*/  S2R R5, SR_CTAID.X ;  /* 0x0000000000057919 */ /* 0x000ea20000002500 */
[----:B-1----:R-:W-:-:S05]  /*0060*/  IMAD.SHL.U32 R0, R0, 0x2, RZ ;  /* 0x0000000200007824 */ /* 0x002fca00078e00ff */
[----:B------:R-:W-:-:S05]  /*0070*/  LOP3.LUT R0, R0, 0xfe, RZ, 0xc0, !PT ;  /* 0x000000fe00007812 */ /* 0x000fca00078ec0ff */
[----:B--2---:R-:W-:-:S05]  /*0080*/  IMAD R5, R5, 0x100, R0 ;  /* 0x0000010005057824 */ /* 0x004fca00078e0200 */
[----:B------:R-:W-:-:S13]  /*0090*/  ISETP.GE.AND P0, PT, R5, 0x100, PT ;  /* 0x000001000500780c */ /* 0x000fda0003f06270 */
[----:B------:R-:W-:Y:S05]  /*00a0*/  @P0 BRA `(.L_x_1) ;  /* 0x00000000000c0947 */ /* 0x000fea0003800000 */
[----:B------:R-:W1:Y:S02]  /*00b0*/  LDC.64 R2, c[0x0][0x210] ;  /* 0x00008400ff027b82 */ /* 0x000e640000000a00 */
[----:B-1----:R-:W-:-:S05]  /*00c0*/  IMAD.WIDE R2, R5, 0x4, R2 ;  /* 0x0000000405027825 */ /* 0x002fca00078e0202 */
[----:B------:R1:W5:Y:S02]  /*00d0*/  LDG.E.64 R6, desc[UR4][R2.64] ;  /* 0x0000000402067981 */ /* 0x000364000c1e1b00 */
.L_x_1:
[----:B------:R-:W-:Y:S05]  /*00e0*/  BSYNC B0 ;  /* 0x0000000000007941 */ /* 0x000fea0003800000 */
.L_x_0:
[----:B-----5:R-:W-:Y:S01]  /*00f0*/  FADD R0, R6, 3 ;  /* 0x4040000006007421 */ /* 0x020fe20000000000 */
[----:B------:R-:W-:Y:S01]  /*0100*/  FADD R4, R7, 3 ;  /* 0x4040000007047421 */ /* 0x000fe20000000000 */
[----:B-1----:R-:W1:Y:S03]  /*0110*/  LDC.64 R2, c[0x0][0x218] ;  /* 0x00008600ff027b82 */ /* 0x002e660000000a00 */
[----:B------:R-:W-:Y:S02]  /*0120*/  FSETP.GTU.AND P1, PT, R0, RZ, PT ;  /* 0x000000ff0000720b */ /* 0x000fe40003f2c000 */
[----:B------:R-:W-:Y:S02]  /*0130*/  FSETP.GTU.AND P2, PT, R4, RZ, PT ;  /* 0x000000ff0400720b */ /* 0x000fe40003f4c000 */
[----:B------:R-:W-:Y:S02]  /*0140*/  FSEL R9, R0, RZ, P1 ;  /* 0x000000ff00097208 */ /* 0x000fe40000800000 */
[----:B------:R-:W-:-:S02]  /*0150*/  FSEL R4, R4, RZ, P2 ;  /* 0x000000ff04047208 */ /* 0x000fc40001000000 */
[C---:B------:R-:W-:Y:S02]  /*0160*/  FSETP.GEU.AND P3, PT, R9.reuse, 6, PT ;  /* 0x40c000000900780b */ /* 0x040fe40003f6e000 */
[C---:B------:R-:W-:Y:S02]  /*0170*/  FSETP.GEU.AND P4, PT, R4.reuse, 6, PT ;  /* 0x40c000000400780b */ /* 0x040fe40003f8e000 */
[----:B------:R-:W-:Y:S02]  /*0180*/  FSETP.NAN.AND P1, PT, R9, R9, PT ;  /* 0x000000090900720b */ /* 0x000fe40003f28000 */
[----:B------:R-:W-:-:S07]  /*0190*/  FSETP.NAN.AND P2, PT, R4, R4, PT ;  /* 0x000000040400720b */ /* 0x000fce0003f48000 */
[----:B------:R-:W-:Y:S01]  /*01a0*/  @P3 FSEL R9, R9, 6, P1 ;  /* 0x40c0000009093808 */ /* 0x000fe20000800000 */
[----:B-1----:R-:W-:Y:S01]  /*01b0*/  IMAD.WIDE R2, R5, 0x4, R2 ;  /* 0x0000000405027825 */ /* 0x002fe200078e0202 */
[----:B------:R-:W-:-:S03]  /*01c0*/  @P4 FSEL R4, R4, 6, P2 ;  /* 0x40c0000004044808 */ /* 0x000fc60001000000 */
[----:B------:R-:W-:Y:S02]  /*01d0*/  FMUL R6, R9, R6 ;  /* 0x0000000609067220 */ /* 0x000fe40000400000 */
[----:B------:R-:W-:Y:S01]  /*01e0*/  FMUL R4, R4, R7 ;  /* 0x0000000704047220 */ /* 0x000fe20000400000 */
[----:B------:R-:W-:Y:S06]  /*01f0*/  @P0 EXIT ;  /* 0x000000000000094d */ /* 0x000fec0003800000 */
[----:B------:R-:W-:Y:S01]  /*0200*/  FMUL R6, R6, 0.16666667163372039795 ;  /* 0x3e2aaaab06067820 */ /* 0x000fe20000400000 */
[----:B------:R-:W-:-:S05]  /*0210*/  FMUL R7, R4, 0.16666667163372039795 ;  /* 0x3e2aaaab04077820 */ /* 0x000fca0000400000 */
[----:B------:R-:W-:Y:S01]  /*0220*/  STG.E.64 desc[UR4][R2.64], R6 ;  /* 0x0000000602007986 */ /* 0x000fe2000c101b04 */
[----:B------:R-:W-:Y:S05]  /*0230*/  EXIT ;  /* 0x000000000000794d */ /* 0x000fea0003800000 */
.L_x_2:
[----:B------:R-:W-:-:S00]  /*0240*/  BRA `(.L_x_2) ;  /* 0xfffffffc00fc7947 */ /* 0x000fc0000383ffff */
[----:B------:R-:W-:-:S00]  /*0250*/  NOP ;  /* 0x0000000000007918 */ /* 0x000fc00000000000 */
        /* <DEDUP_REMOVED lines=10> */
.L_x_3:


//--------------------- .nv.constant0.triton_poi_fused_add_div_hardtanh_mul_0 --------------------------
	.section	.nv.constant0.triton_poi_fused_add_div_hardtanh_mul_0,"a",@progbits
	.sectionflags	@""
	.align	4
.nv.constant0.triton_poi_fused_add_div_hardtanh_mul_0:
	.zero		548
